//
// Generated by NVIDIA NVVM Compiler
//
// Compiler Build ID: CL-36424714
// Cuda compilation tools, release 13.0, V13.0.88
// Based on NVVM 20.0.0
//

.version 9.0
.target sm_100
.address_size 64

	// .globl	_Z14upsweep_kernelPii

.visible .entry _Z14upsweep_kernelPii(
	.param .u64 .ptr .align 1 _Z14upsweep_kernelPii_param_0,
	.param .u32 _Z14upsweep_kernelPii_param_1
)
{
	.reg .pred 	%p<2>;
	.reg .b32 	%r<12>;
	.reg .b64 	%rd<12>;

	ld.param.u64 	%rd1, [_Z14upsweep_kernelPii_param_0];
	ld.param.u32 	%r3, [_Z14upsweep_kernelPii_param_1];
	mov.u32 	%r4, %ctaid.x;
	mov.u32 	%r5, %ntid.x;
	mov.u32 	%r6, %tid.x;
	mad.lo.s32 	%r1, %r4, %r5, %r6;
	shl.b32 	%r2, %r3, 1;
	div.s32 	%r7, 1000000, %r2;
	setp.ge.s32 	%p1, %r1, %r7;
	@%p1 bra 	$L__BB0_2;
	cvta.to.global.u64 	%rd2, %rd1;
	mul.lo.s32 	%r8, %r2, %r1;
	cvt.s64.s32 	%rd3, %r3;
	cvt.s64.s32 	%rd4, %r8;
	cvt.s64.s32 	%rd5, %r2;
	add.s64 	%rd6, %rd5, %rd4;
	sub.s64 	%rd7, %rd6, %rd3;
	shl.b64 	%rd8, %rd7, 2;
	add.s64 	%rd9, %rd2, %rd8;
	ld.global.u32 	%r9, [%rd9+-4];
	shl.b64 	%rd10, %rd6, 2;
	add.s64 	%rd11, %rd2, %rd10;
	ld.global.u32 	%r10, [%rd11+-4];
	add.s32 	%r11, %r10, %r9;
	st.global.u32 	[%rd11+-4], %r11;
$L__BB0_2:
	ret;

}
	// .globl	_Z16downsweep_kernelPii
.visible .entry _Z16downsweep_kernelPii(
	.param .u64 .ptr .align 1 _Z16downsweep_kernelPii_param_0,
	.param .u32 _Z16downsweep_kernelPii_param_1
)
{
	.reg .pred 	%p<2>;
	.reg .b32 	%r<12>;
	.reg .b64 	%rd<12>;

	ld.param.u64 	%rd1, [_Z16downsweep_kernelPii_param_0];
	ld.param.u32 	%r3, [_Z16downsweep_kernelPii_param_1];
	mov.u32 	%r4, %ctaid.x;
	mov.u32 	%r5, %ntid.x;
	mov.u32 	%r6, %tid.x;
	mad.lo.s32 	%r1, %r4, %r5, %r6;
	shl.b32 	%r2, %r3, 1;
	div.s32 	%r7, 1000000, %r2;
	setp.ge.s32 	%p1, %r1, %r7;
	@%p1 bra 	$L__BB1_2;
	cvta.to.global.u64 	%rd2, %rd1;
	mul.lo.s32 	%r8, %r2, %r1;
	cvt.s64.s32 	%rd3, %r3;
	cvt.s64.s32 	%rd4, %r8;
	cvt.s64.s32 	%rd5, %r2;
	add.s64 	%rd6, %rd5, %rd4;
	sub.s64 	%rd7, %rd6, %rd3;
	shl.b64 	%rd8, %rd7, 2;
	add.s64 	%rd9, %rd2, %rd8;
	ld.global.u32 	%r9, [%rd9+-4];
	shl.b64 	%rd10, %rd6, 2;
	add.s64 	%rd11, %rd2, %rd10;
	ld.global.u32 	%r10, [%rd11+-4];
	st.global.u32 	[%rd9+-4], %r10;
	add.s32 	%r11, %r10, %r9;
	st.global.u32 	[%rd11+-4], %r11;
$L__BB1_2:
	ret;

}
	// .globl	_Z10clear_rootPi
.visible .entry _Z10clear_rootPi(
	.param .u64 .ptr .align 1 _Z10clear_rootPi_param_0
)
{
	.reg .b32 	%r<2>;
	.reg .b64 	%rd<3>;

	ld.param.u64 	%rd1, [_Z10clear_rootPi_param_0];
	cvta.to.global.u64 	%rd2, %rd1;
	mov.b32 	%r1, 0;
	st.global.u32 	[%rd2+3999996], %r1;
	ret;

}


// ===== COMPILED SASS (sm_100) =====

	.target	sm_100

	.elftype	@"ET_EXEC"


//--------------------- .note.nv.tkinfo           --------------------------
	.section	.note.nv.tkinfo,"",@"SHT_NOTE"
	.sectionflags	@"SHF_NOTE_NV_TKINFO"
	.tkinfo
        /*0018*/ 	.word	0x00000002
        /*0030*/ 	.string	""
        /*0030*/ 	.string	"ptxas"
        /*0030*/ 	.string	"Cuda compilation tools, release 13.0, V13.0.88"
        /*0030*/ 	.string	"Build cuda_13.0.r13.0/compiler.36424714_0"
        /*0030*/ 	.string	"-arch sm_100 -m 64 "



//--------------------- .note.nv.cuinfo           --------------------------
	.section	.note.nv.cuinfo,"",@"SHT_NOTE"
	.sectionflags	@"SHF_NOTE_NV_CUINFO"
        /*0018*/ 	.short	0x0002
        /*001a*/ 	.short	0x0064
        /*001c*/ 	.short	0x0082
	.zero		2


//--------------------- .nv.info                  --------------------------
	.section	.nv.info,"",@"SHT_CUDA_INFO"
	.align	4


	//----- nvinfo : EIATTR_REGCOUNT
	.align		4
        /*0000*/ 	.byte	0x04, 0x2f
        /*0002*/ 	.short	(.L_1 - .L_0)
	.align		4
.L_0:
        /*0004*/ 	.word	index@(_Z14upsweep_kernelPii)
        /*0008*/ 	.word	0x0000000e


	//----- nvinfo : EIATTR_FRAME_SIZE
	.align		4
.L_1:
        /*000c*/ 	.byte	0x04, 0x11
        /*000e*/ 	.short	(.L_3 - .L_2)
	.align		4
.L_2:
        /*0010*/ 	.word	index@(_Z14upsweep_kernelPii)
        /*0014*/ 	.word	0x00000000


	//----- nvinfo : EIATTR_REGCOUNT
	.align		4
.L_3:
        /*0018*/ 	.byte	0x04, 0x2f
        /*001a*/ 	.short	(.L_5 - .L_4)
	.align		4
.L_4:
        /*001c*/ 	.word	index@(_Z16downsweep_kernelPii)
        /*0020*/ 	.word	0x0000000c


	//----- nvinfo : EIATTR_FRAME_SIZE
	.align		4
.L_5:
        /*0024*/ 	.byte	0x04, 0x11
        /*0026*/ 	.short	(.L_7 - .L_6)
	.align		4
.L_6:
        /*0028*/ 	.word	index@(_Z16downsweep_kernelPii)
        /*002c*/ 	.word	0x00000000


	//----- nvinfo : EIATTR_REGCOUNT
	.align		4
.L_7:
        /*0030*/ 	.byte	0x04, 0x2f
        /*0032*/ 	.short	(.L_9 - .L_8)
	.align		4
.L_8:
        /*0034*/ 	.word	index@(_Z10clear_rootPi)
        /*0038*/ 	.word	0x00000006


	//----- nvinfo : EIATTR_FRAME_SIZE
	.align		4
.L_9:
        /*003c*/ 	.byte	0x04, 0x11
        /*003e*/ 	.short	(.L_11 - .L_10)
	.align		4
.L_10:
        /*0040*/ 	.word	index@(_Z10clear_rootPi)
        /*0044*/ 	.word	0x00000000


	//----- nvinfo : EIATTR_MIN_STACK_SIZE
	.align		4
.L_11:
        /*0048*/ 	.byte	0x04, 0x12
        /*004a*/ 	.short	(.L_13 - .L_12)
	.align		4
.L_12:
        /*004c*/ 	.word	index@(_Z10clear_rootPi)
        /*0050*/ 	.word	0x00000000


	//----- nvinfo : EIATTR_MIN_STACK_SIZE
	.align		4
.L_13:
        /*0054*/ 	.byte	0x04, 0x12
        /*0056*/ 	.short	(.L_15 - .L_14)
	.align		4
.L_14:
        /*0058*/ 	.word	index@(_Z16downsweep_kernelPii)
        /*005c*/ 	.word	0x00000000


	//----- nvinfo : EIATTR_MIN_STACK_SIZE
	.align		4
.L_15:
        /*0060*/ 	.byte	0x04, 0x12
        /*0062*/ 	.short	(.L_17 - .L_16)
	.align		4
.L_16:
        /*0064*/ 	.word	index@(_Z14upsweep_kernelPii)
        /*0068*/ 	.word	0x00000000
.L_17:


//--------------------- .nv.compat                --------------------------
	.section	.nv.compat,"",@"SHT_CUDA_COMPAT_INFO"
	.align	4
        /*0000*/ 	.byte	0x02, 0x09, 0x00, 0x00, 0x02, 0x02, 0x01, 0x00, 0x02, 0x05, 0x05, 0x00, 0x03, 0x07, 0x01, 0x01
        /*0010*/ 	.byte	0x02, 0x03, 0x00, 0x00, 0x02, 0x06, 0x01, 0x00, 0x04, 0x0b, 0x08, 0x00, 0x09, 0x00, 0x00, 0x00
        /*0020*/ 	.byte	0x00, 0x00, 0x00, 0x00


//--------------------- .nv.info._Z10clear_rootPi --------------------------
	.section	.nv.info._Z10clear_rootPi,"",@"SHT_CUDA_INFO"
	.sectionflags	@""
	.align	4


	//----- nvinfo : EIATTR_CUDA_API_VERSION
	.align		4
        /*0000*/ 	.byte	0x04, 0x37
        /*0002*/ 	.short	(.L_19 - .L_18)
.L_18:
        /*0004*/ 	.word	0x00000082


	//----- nvinfo : EIATTR_KPARAM_INFO
	.align		4
.L_19:
        /*0008*/ 	.byte	0x04, 0x17
        /*000a*/ 	.short	(.L_21 - .L_20)
.L_20:
        /*000c*/ 	.word	0x00000000
        /*0010*/ 	.short	0x0000
        /*0012*/ 	.short	0x0000
        /*0014*/ 	.byte	0x00, 0xf5, 0x21, 0x00


	//----- nvinfo : EIATTR_SPARSE_MMA_MASK
	.align		4
.L_21:
        /*0018*/ 	.byte	0x03, 0x50
        /*001a*/ 	.short	0x0000


	//----- nvinfo : EIATTR_MAXREG_COUNT
	.align		4
        /*001c*/ 	.byte	0x03, 0x1b
        /*001e*/ 	.short	0x00ff


	//----- nvinfo : EIATTR_MERCURY_ISA_VERSION
	.align		4
        /*0020*/ 	.byte	0x03, 0x5f
        /*0022*/ 	.short	0x0101


	//----- nvinfo : EIATTR_VRC_CTA_INIT_COUNT
	.align		4
        /*0024*/ 	.byte	0x02, 0x4a
	.zero		1
	.zero		1


	//----- nvinfo : EIATTR_EXIT_INSTR_OFFSETS
	.align		4
        /*0028*/ 	.byte	0x04, 0x1c
        /*002a*/ 	.short	(.L_23 - .L_22)


	//   ....[0]....
.L_22:
        /*002c*/ 	.word	0x00000040


	//----- nvinfo : EIATTR_CBANK_PARAM_SIZE
	.align		4
.L_23:
        /*0030*/ 	.byte	0x03, 0x19
        /*0032*/ 	.short	0x0008


	//----- nvinfo : EIATTR_PARAM_CBANK
	.align		4
        /*0034*/ 	.byte	0x04, 0x0a
        /*0036*/ 	.short	(.L_25 - .L_24)
	.align		4
.L_24:
        /*0038*/ 	.word	index@(.nv.constant0._Z10clear_rootPi)
        /*003c*/ 	.short	0x0380
        /*003e*/ 	.short	0x0008


	//----- nvinfo : EIATTR_SW_WAR
	.align		4
.L_25:
        /*0040*/ 	.byte	0x04, 0x36
        /*0042*/ 	.short	(.L_27 - .L_26)
.L_26:
        /*0044*/ 	.word	0x00000008
.L_27:


//--------------------- .nv.info._Z16downsweep_kernelPii --------------------------
	.section	.nv.info._Z16downsweep_kernelPii,"",@"SHT_CUDA_INFO"
	.sectionflags	@""
	.align	4


	//----- nvinfo : EIATTR_CUDA_API_VERSION
	.align		4
        /*0000*/ 	.byte	0x04, 0x37
        /*0002*/ 	.short	(.L_29 - .L_28)
.L_28:
        /*0004*/ 	.word	0x00000082


	//----- nvinfo : EIATTR_KPARAM_INFO
	.align		4
.L_29:
        /*0008*/ 	.byte	0x04, 0x17
        /*000a*/ 	.short	(.L_31 - .L_30)
.L_30:
        /*000c*/ 	.word	0x00000000
        /*0010*/ 	.short	0x0001
        /*0012*/ 	.short	0x0008
        /*0014*/ 	.byte	0x00, 0xf0, 0x11, 0x00


	//----- nvinfo : EIATTR_KPARAM_INFO
	.align		4
.L_31:
        /*0018*/ 	.byte	0x04, 0x17
        /*001a*/ 	.short	(.L_33 - .L_32)
.L_32:
        /*001c*/ 	.word	0x00000000
        /*0020*/ 	.short	0x0000
        /*0022*/ 	.short	0x0000
        /*0024*/ 	.byte	0x00, 0xf5, 0x21, 0x00


	//----- nvinfo : EIATTR_SPARSE_MMA_MASK
	.align		4
.L_33:
        /*0028*/ 	.byte	0x03, 0x50
        /*002a*/ 	.short	0x0000


	//----- nvinfo : EIATTR_MAXREG_COUNT
	.align		4
        /*002c*/ 	.byte	0x03, 0x1b
        /*002e*/ 	.short	0x00ff


	//----- nvinfo : EIATTR_MERCURY_ISA_VERSION
	.align		4
        /*0030*/ 	.byte	0x03, 0x5f
        /*0032*/ 	.short	0x0101


	//----- nvinfo : EIATTR_VRC_CTA_INIT_COUNT
	.align		4
        /*0034*/ 	.byte	0x02, 0x4a
	.zero		1
	.zero		1


	//----- nvinfo : EIATTR_EXIT_INSTR_OFFSETS
	.align		4
        /*0038*/ 	.byte	0x04, 0x1c
        /*003a*/ 	.short	(.L_35 - .L_34)


	//   ....[0]....
.L_34:
        /*003c*/ 	.word	0x000001f0


	//   ....[1]....
        /*0040*/ 	.word	0x00000320


	//----- nvinfo : EIATTR_CBANK_PARAM_SIZE
	.align		4
.L_35:
        /*0044*/ 	.byte	0x03, 0x19
        /*0046*/ 	.short	0x000c


	//----- nvinfo : EIATTR_PARAM_CBANK
	.align		4
        /*0048*/ 	.byte	0x04, 0x0a
        /*004a*/ 	.short	(.L_37 - .L_36)
	.align		4
.L_36:
        /*004c*/ 	.word	index@(.nv.constant0._Z16downsweep_kernelPii)
        /*0050*/ 	.short	0x0380
        /*0052*/ 	.short	0x000c


	//----- nvinfo : EIATTR_SW_WAR
	.align		4
.L_37:
        /*0054*/ 	.byte	0x04, 0x36
        /*0056*/ 	.short	(.L_39 - .L_38)
.L_38:
        /*0058*/ 	.word	0x00000008
.L_39:


//--------------------- .nv.info._Z14upsweep_kernelPii --------------------------
	.section	.nv.info._Z14upsweep_kernelPii,"",@"SHT_CUDA_INFO"
	.sectionflags	@""
	.align	4


	//----- nvinfo : EIATTR_CUDA_API_VERSION
	.align		4
        /*0000*/ 	.byte	0x04, 0x37
        /*0002*/ 	.short	(.L_41 - .L_40)
.L_40:
        /*0004*/ 	.word	0x00000082


	//----- nvinfo : EIATTR_KPARAM_INFO
	.align		4
.L_41:
        /*0008*/ 	.byte	0x04, 0x17
        /*000a*/ 	.short	(.L_43 - .L_42)
.L_42:
        /*000c*/ 	.word	0x00000000
        /*0010*/ 	.short	0x0001
        /*0012*/ 	.short	0x0008
        /*0014*/ 	.byte	0x00, 0xf0, 0x11, 0x00


	//----- nvinfo : EIATTR_KPARAM_INFO
	.align		4
.L_43:
        /*0018*/ 	.byte	0x04, 0x17
        /*001a*/ 	.short	(.L_45 - .L_44)
.L_44:
        /*001c*/ 	.word	0x00000000
        /*0020*/ 	.short	0x0000
        /*0022*/ 	.short	0x0000
        /*0024*/ 	.byte	0x00, 0xf5, 0x21, 0x00


	//----- nvinfo : EIATTR_SPARSE_MMA_MASK
	.align		4
.L_45:
        /*0028*/ 	.byte	0x03, 0x50
        /*002a*/ 	.short	0x0000


	//----- nvinfo : EIATTR_MAXREG_COUNT
	.align		4
        /*002c*/ 	.byte	0x03, 0x1b
        /*002e*/ 	.short	0x00ff


	//----- nvinfo : EIATTR_MERCURY_ISA_VERSION
	.align		4
        /*0030*/ 	.byte	0x03, 0x5f
        /*0032*/ 	.short	0x0101


	//----- nvinfo : EIATTR_VRC_CTA_INIT_COUNT
	.align		4
        /*0034*/ 	.byte	0x02, 0x4a
	.zero		1
	.zero		1


	//----- nvinfo : EIATTR_EXIT_INSTR_OFFSETS
	.align		4
        /*0038*/ 	.byte	0x04, 0x1c
        /*003a*/ 	.short	(.L_47 - .L_46)


	//   ....[0]....
.L_46:
        /*003c*/ 	.word	0x000001f0


	//   ....[1]....
        /*0040*/ 	.word	0x00000310


	//----- nvinfo : EIATTR_CBANK_PARAM_SIZE
	.align		4
.L_47:
        /*0044*/ 	.byte	0x03, 0x19
        /*0046*/ 	.short	0x000c


	//----- nvinfo : EIATTR_PARAM_CBANK
	.align		4
        /*0048*/ 	.byte	0x04, 0x0a
        /*004a*/ 	.short	(.L_49 - .L_48)
	.align		4
.L_48:
        /*004c*/ 	.word	index@(.nv.constant0._Z14upsweep_kernelPii)
        /*0050*/ 	.short	0x0380
        /*0052*/ 	.short	0x000c


	//----- nvinfo : EIATTR_SW_WAR
	.align		4
.L_49:
        /*0054*/ 	.byte	0x04, 0x36
        /*0056*/ 	.short	(.L_51 - .L_50)
.L_50:
        /*0058*/ 	.word	0x00000008
.L_51:


//--------------------- .nv.callgraph             --------------------------
	.section	.nv.callgraph,"",@"SHT_CUDA_CALLGRAPH"
	.align	4
	.sectionentsize	8
	.align		4
        /*0000*/ 	.word	0x00000000
	.align		4
        /*0004*/ 	.word	0xffffffff
	.align		4
        /*0008*/ 	.word	0x00000000
	.align		4
        /*000c*/ 	.word	0xfffffffe
	.align		4
        /*0010*/ 	.word	0x00000000
	.align		4
        /*0014*/ 	.word	0xfffffffd
	.align		4
        /*0018*/ 	.word	0x00000000
	.align		4
        /*001c*/ 	.word	0xfffffffc


//--------------------- .text._Z10clear_rootPi    --------------------------
	.section	.text._Z10clear_rootPi,"ax",@progbits
	.align	128
        .global         _Z10clear_rootPi
        .type           _Z10clear_rootPi,@function
        .size           _Z10clear_rootPi,(.L_x_3 - _Z10clear_rootPi)
        .other          _Z10clear_rootPi,@"STO_CUDA_ENTRY STV_DEFAULT"
_Z10clear_rootPi:
.text._Z10clear_rootPi:
[----:B------:R-:W-:Y:S08]  /*0000*/  LDC R1, c[0x0][0x37c] ;  /* 0x0000df00ff017b82 */ /* 0x000ff00000000800 */
[----:B------:R-:W0:Y:S01]  /*0010*/  LDC.64 R2, c[0x0][0x380] ;  /* 0x0000e000ff027b82 */ /* 0x000e220000000a00 */
[----:B------:R-:W0:Y:S02]  /*0020*/  LDCU.64 UR4, c[0x0][0x358] ;  /* 0x00006b00ff0477ac */ /* 0x000e240008000a00 */
[----:B0-----:R-:W-:Y:S01]  /*0030*/  STG.E desc[UR4][R2.64+0x3d08fc], RZ ;  /* 0x3d08fcff02007986 */ /* 0x001fe2000c101904 */
[----:B------:R-:W-:Y:S05]  /*0040*/  EXIT ;  /* 0x000000000000794d */ /* 0x000fea0003800000 */
.L_x_0:
[----:B------:R-:W-:-:S00]  /*0050*/  BRA `(.L_x_0) ;  /* 0xfffffffc00fc7947 */ /* 0x000fc0000383ffff */
[----:B------:R-:W-:-:S00]  /*0060*/  NOP ;  /* 0x0000000000007918 */ /* 0x000fc00000000000 */
        /* <DEDUP_REMOVED lines=9> */
.L_x_3:


//--------------------- .text._Z16downsweep_kernelPii --------------------------
	.section	.text._Z16downsweep_kernelPii,"ax",@progbits
	.align	128
        .global         _Z16downsweep_kernelPii
        .type           _Z16downsweep_kernelPii,@function
        .size           _Z16downsweep_kernelPii,(.L_x_4 - _Z16downsweep_kernelPii)
        .other          _Z16downsweep_kernelPii,@"STO_CUDA_ENTRY STV_DEFAULT"
_Z16downsweep_kernelPii:
.text._Z16downsweep_kernelPii:
[----:B------:R-:W-:Y:S08]  /*0000*/  LDC R1, c[0x0][0x37c] ;  /* 0x0000df00ff017b82 */ /* 0x000ff00000000800 */
[----:B------:R-:W0:Y:S08]  /*0010*/  LDC R4, c[0x0][0x388] ;  /* 0x0000e200ff047b82 */ /* 0x000e300000000800 */
[----:B------:R-:W1:Y:S01]  /*0020*/  S2UR UR4, SR_CTAID.X ;  /* 0x00000000000479c3 */ /* 0x000e620000002500 */
[----:B0-----:R-:W-:-:S05]  /*0030*/  IMAD.SHL.U32 R5, R4, 0x2, RZ ;  /* 0x0000000204057824 */ /* 0x001fca00078e00ff */
[----:B------:R-:W-:-:S04]  /*0040*/  IABS R9, R5 ;  /* 0x0000000500097213 */ /* 0x000fc80000000000 */
[----:B------:R-:W0:Y:S08]  /*0050*/  I2F.RP R0, R9 ;  /* 0x0000000900007306 */ /* 0x000e300000209400 */
[----:B0-----:R-:W0:Y:S02]  /*0060*/  MUFU.RCP R0, R0 ;  /* 0x0000000000007308 */ /* 0x001e240000001000 */
[----:B0-----:R-:W-:-:S06]  /*0070*/  VIADD R2, R0, 0xffffffe ;  /* 0x0ffffffe00027836 */ /* 0x001fcc0000000000 */
[----:B------:R0:W2:Y:S02]  /*0080*/  F2I.FTZ.U32.TRUNC.NTZ R3, R2 ;  /* 0x0000000200037305 */ /* 0x0000a4000021f000 */
[----:B0-----:R-:W-:Y:S02]  /*0090*/  IMAD.MOV.U32 R2, RZ, RZ, RZ ;  /* 0x000000ffff027224 */ /* 0x001fe400078e00ff */
[----:B--2---:R-:W-:-:S04]  /*00a0*/  IMAD.MOV R6, RZ, RZ, -R3 ;  /* 0x000000ffff067224 */ /* 0x004fc800078e0a03 */
[----:B------:R-:W-:Y:S01]  /*00b0*/  IMAD R7, R6, R9, RZ ;  /* 0x0000000906077224 */ /* 0x000fe200078e02ff */
[----:B------:R-:W-:-:S03]  /*00c0*/  IABS R6, R5 ;  /* 0x0000000500067213 */ /* 0x000fc60000000000 */
[----:B------:R-:W-:Y:S01]  /*00d0*/  IMAD.HI.U32 R3, R3, R7, R2 ;  /* 0x0000000703037227 */ /* 0x000fe200078e0002 */
[----:B------:R-:W-:Y:S01]  /*00e0*/  LOP3.LUT R2, R5, 0xf4240, RZ, 0x3c, !PT ;  /* 0x000f424005027812 */ /* 0x000fe200078e3cff */
[----:B------:R-:W1:Y:S02]  /*00f0*/  S2R R7, SR_TID.X ;  /* 0x0000000000077919 */ /* 0x000e640000002100 */
[----:B------:R-:W-:Y:S01]  /*0100*/  IMAD.MOV R6, RZ, RZ, -R6 ;  /* 0x000000ffff067224 */ /* 0x000fe200078e0a06 */
[----:B------:R-:W-:Y:S01]  /*0110*/  ISETP.GE.AND P1, PT, R2, RZ, PT ;  /* 0x000000ff0200720c */ /* 0x000fe20003f26270 */
[----:B------:R-:W-:-:S04]  /*0120*/  IMAD.HI.U32 R3, R3, 0xf4240, RZ ;  /* 0x000f424003037827 */ /* 0x000fc800078e00ff */
[----:B------:R-:W-:-:S05]  /*0130*/  IMAD R0, R3, R6, 0xf4240 ;  /* 0x000f424003007424 */ /* 0x000fca00078e0206 */
[----:B------:R-:W-:-:S13]  /*0140*/  ISETP.GT.U32.AND P2, PT, R9, R0, PT ;  /* 0x000000000900720c */ /* 0x000fda0003f44070 */
[----:B------:R-:W-:Y:S02]  /*0150*/  @!P2 IMAD.IADD R0, R0, 0x1, -R9 ;  /* 0x000000010000a824 */ /* 0x000fe400078e0a09 */
[----:B------:R-:W-:Y:S01]  /*0160*/  @!P2 VIADD R3, R3, 0x1 ;  /* 0x000000010303a836 */ /* 0x000fe20000000000 */
[----:B------:R-:W-:Y:S02]  /*0170*/  ISETP.NE.AND P2, PT, R5, RZ, PT ;  /* 0x000000ff0500720c */ /* 0x000fe40003f45270 */
[----:B------:R-:W-:Y:S02]  /*0180*/  ISETP.GE.U32.AND P0, PT, R0, R9, PT ;  /* 0x000000090000720c */ /* 0x000fe40003f06070 */
[----:B------:R-:W1:Y:S11]  /*0190*/  LDC R0, c[0x0][0x360] ;  /* 0x0000d800ff007b82 */ /* 0x000e760000000800 */
[----:B------:R-:W-:-:S04]  /*01a0*/  @P0 VIADD R3, R3, 0x1 ;  /* 0x0000000103030836 */ /* 0x000fc80000000000 */
[----:B------:R-:W-:Y:S01]  /*01b0*/  @!P1 IMAD.MOV R3, RZ, RZ, -R3 ;  /* 0x000000ffff039224 */ /* 0x000fe200078e0a03 */
[----:B------:R-:W-:Y:S01]  /*01c0*/  @!P2 LOP3.LUT R3, RZ, R5, RZ, 0x33, !PT ;  /* 0x00000005ff03a212 */ /* 0x000fe200078e33ff */
[----:B-1----:R-:W-:-:S05]  /*01d0*/  IMAD R0, R0, UR4, R7 ;  /* 0x0000000400007c24 */ /* 0x002fca000f8e0207 */
[----:B------:R-:W-:-:S13]  /*01e0*/  ISETP.GE.AND P0, PT, R0, R3, PT ;  /* 0x000000030000720c */ /* 0x000fda0003f06270 */
[----:B------:R-:W-:Y:S05]  /*01f0*/  @P0 EXIT ;  /* 0x000000000000094d */ /* 0x000fea0003800000 */
[----:B------:R-:W0:Y:S01]  /*0200*/  LDCU.64 UR6, c[0x0][0x380] ;  /* 0x00007000ff0677ac */ /* 0x000e220008000a00 */
[----:B------:R-:W-:Y:S01]  /*0210*/  IMAD R0, R0, R5, RZ ;  /* 0x0000000500007224 */ /* 0x000fe200078e02ff */
[----:B------:R-:W-:Y:S01]  /*0220*/  SHF.R.S32.HI R3, RZ, 0x1f, R5 ;  /* 0x0000001fff037819 */ /* 0x000fe20000011405 */
[----:B------:R-:W1:Y:S03]  /*0230*/  LDCU.64 UR4, c[0x0][0x358] ;  /* 0x00006b00ff0477ac */ /* 0x000e660008000a00 */
[----:B------:R-:W-:-:S04]  /*0240*/  IADD3 R5, P0, PT, R5, R0, RZ ;  /* 0x0000000005057210 */ /* 0x000fc80007f1e0ff */
[----:B------:R-:W-:Y:S02]  /*0250*/  LEA.HI.X.SX32 R6, R0, R3, 0x1, P0 ;  /* 0x0000000300067211 */ /* 0x000fe400000f0eff */
[----:B------:R-:W-:Y:S02]  /*0260*/  SHF.R.S32.HI R0, RZ, 0x1f, R4 ;  /* 0x0000001fff007819 */ /* 0x000fe40000011404 */
[C---:B------:R-:W-:Y:S02]  /*0270*/  IADD3 R3, P0, PT, R5.reuse, -R4, RZ ;  /* 0x8000000405037210 */ /* 0x040fe40007f1e0ff */
[----:B0-----:R-:W-:-:S03]  /*0280*/  LEA R4, P1, R5, UR6, 0x2 ;  /* 0x0000000605047c11 */ /* 0x001fc6000f8210ff */
[----:B------:R-:W-:Y:S01]  /*0290*/  IMAD.X R0, R6, 0x1, ~R0, P0 ;  /* 0x0000000106007824 */ /* 0x000fe200000e0e00 */
[----:B------:R-:W-:Y:S02]  /*02a0*/  LEA R2, P0, R3, UR6, 0x2 ;  /* 0x0000000603027c11 */ /* 0x000fe4000f8010ff */
[----:B------:R-:W-:Y:S02]  /*02b0*/  LEA.HI.X R5, R5, UR7, R6, 0x2, P1 ;  /* 0x0000000705057c11 */ /* 0x000fe400088f1406 */
[----:B------:R-:W-:-:S03]  /*02c0*/  LEA.HI.X R3, R3, UR7, R0, 0x2, P0 ;  /* 0x0000000703037c11 */ /* 0x000fc600080f1400 */
[----:B-1----:R-:W2:Y:S04]  /*02d0*/  LDG.E R7, desc[UR4][R4.64+-0x4] ;  /* 0xfffffc0404077981 */ /* 0x002ea8000c1e1900 */
[----:B------:R-:W3:Y:S04]  /*02e0*/  LDG.E R0, desc[UR4][R2.64+-0x4] ;  /* 0xfffffc0402007981 */ /* 0x000ee8000c1e1900 */
[----:B--2---:R-:W-:Y:S01]  /*02f0*/  STG.E desc[UR4][R2.64+-0x4], R7 ;  /* 0xfffffc0702007986 */ /* 0x004fe2000c101904 */
[----:B---3--:R-:W-:-:S05]  /*0300*/  IMAD.IADD R9, R0, 0x1, R7 ;  /* 0x0000000100097824 */ /* 0x008fca00078e0207 */
[----:B------:R-:W-:Y:S01]  /*0310*/  STG.E desc[UR4][R4.64+-0x4], R9 ;  /* 0xfffffc0904007986 */ /* 0x000fe2000c101904 */
[----:B------:R-:W-:Y:S05]  /*0320*/  EXIT ;  /* 0x000000000000794d */ /* 0x000fea0003800000 */
.L_x_1:
        /* <DEDUP_REMOVED lines=13> */
.L_x_4:


//--------------------- .text._Z14upsweep_kernelPii --------------------------
	.section	.text._Z14upsweep_kernelPii,"ax",@progbits
	.align	128
        .global         _Z14upsweep_kernelPii
        .type           _Z14upsweep_kernelPii,@function
        .size           _Z14upsweep_kernelPii,(.L_x_5 - _Z14upsweep_kernelPii)
        .other          _Z14upsweep_kernelPii,@"STO_CUDA_ENTRY STV_DEFAULT"
_Z14upsweep_kernelPii:
.text._Z14upsweep_kernelPii:
        /* <DEDUP_REMOVED lines=42> */
[C---:B------:R-:W-:Y:S02]  /*02a0*/  LEA R4, P0, R5.reuse, UR6, 0x2 ;  /* 0x0000000605047c11 */ /* 0x040fe4000f8010ff */
[----:B------:R-:W-:Y:S02]  /*02b0*/  LEA.HI.X R3, R6, UR7, R3, 0x2, P1 ;  /* 0x0000000706037c11 */ /* 0x000fe400088f1403 */
[----:B------:R-:W-:-:S03]  /*02c0*/  LEA.HI.X R5, R5, UR7, R0, 0x2, P0 ;  /* 0x0000000705057c11 */ /* 0x000fc600080f1400 */
[----:B-1----:R-:W2:Y:S04]  /*02d0*/  LDG.E R7, desc[UR4][R2.64+-0x4] ;  /* 0xfffffc0402077981 */ /* 0x002ea8000c1e1900 */
[----:B------:R-:W2:Y:S02]  /*02e0*/  LDG.E R4, desc[UR4][R4.64+-0x4] ;  /* 0xfffffc0404047981 */ /* 0x000ea4000c1e1900 */
[----:B--2---:R-:W-:-:S05]  /*02f0*/  IMAD.IADD R7, R4, 0x1, R7 ;  /* 0x0000000104077824 */ /* 0x004fca00078e0207 */
[----:B------:R-:W-:Y:S01]  /*0300*/  STG.E desc[UR4][R2.64+-0x4], R7 ;  /* 0xfffffc0702007986 */ /* 0x000fe2000c101904 */
[----:B------:R-:W-:Y:S05]  /*0310*/  EXIT ;  /* 0x000000000000794d */ /* 0x000fea0003800000 */
.L_x_2:
        /* <DEDUP_REMOVED lines=14> */
.L_x_5:


//--------------------- .nv.shared.reserved.0     --------------------------
	.section	.nv.shared.reserved.0,"aw",@nobits
	.weak		__nv_reservedSMEM_offset_0_alias
	.size		__nv_reservedSMEM_offset_0_alias, 0, 64
	.other		__nv_reservedSMEM_offset_0_alias,@"STO_CUDA_RESERVED_SHARED STV_DEFAULT"
__nv_reservedSMEM_offset_0_alias:
	.zero		0
	.zero		64


//--------------------- .nv.constant0._Z10clear_rootPi --------------------------
	.section	.nv.constant0._Z10clear_rootPi,"a",@progbits
	.sectionflags	@""
	.align	4
.nv.constant0._Z10clear_rootPi:
	.zero		904


//--------------------- .nv.constant0._Z16downsweep_kernelPii --------------------------
	.section	.nv.constant0._Z16downsweep_kernelPii,"a",@progbits
	.sectionflags	@""
	.align	4
.nv.constant0._Z16downsweep_kernelPii:
	.zero		908


//--------------------- .nv.constant0._Z14upsweep_kernelPii --------------------------
	.section	.nv.constant0._Z14upsweep_kernelPii,"a",@progbits
	.sectionflags	@""
	.align	4
.nv.constant0._Z14upsweep_kernelPii:
	.zero		908


//--------------------- SYMBOLS --------------------------

	.type		.nv.reservedSmem.offset0,@object
	.size		.nv.reservedSmem.offset0,0x4
